	.headerflags	@"EF_CUDA_TEXMODE_UNIFIED EF_CUDA_64BIT_ADDRESS EF_CUDA_ACCELERATORS EF_CUDA_SM90 EF_CUDA_VIRTUAL_SM(EF_CUDA_SM90)"
	.elftype	@"ET_EXEC"


//--------------------- .nv.info                  --------------------------
	.section	.nv.info,"",@"SHT_CUDA_INFO"
	.align	4


	//----- nvinfo : EIATTR_REGCOUNT
	.align		4
        /*0000*/ 	.byte	0x04, 0x2f
        /*0002*/ 	.short	(.L_1 - .L_0)
	.align		4
.L_0:
        /*0004*/ 	.word	index@(triton_poi_fused_convolution_relu_threshold_backward_12)
        /*0008*/ 	.word	0x0000000e


	//----- nvinfo : EIATTR_MIN_STACK_SIZE
	.align		4
.L_1:
        /*000c*/ 	.byte	0x04, 0x12
        /*000e*/ 	.short	(.L_3 - .L_2)
	.align		4
.L_2:
        /*0010*/ 	.word	index@(triton_poi_fused_convolution_relu_threshold_backward_12)
        /*0014*/ 	.word	0x00000000


	//----- nvinfo : EIATTR_FRAME_SIZE
	.align		4
.L_3:
        /*0018*/ 	.byte	0x04, 0x11
        /*001a*/ 	.short	(.L_5 - .L_4)
	.align		4
.L_4:
        /*001c*/ 	.word	index@(triton_poi_fused_convolution_relu_threshold_backward_12)
        /*0020*/ 	.word	0x00000000


	//----- nvinfo : EIATTR_MIN_STACK_SIZE
	.align		4
.L_5:
        /*0024*/ 	.byte	0x04, 0x12
        /*0026*/ 	.short	(.L_7 - .L_6)
	.align		4
.L_6:
        /*0028*/ 	.word	index@(triton_poi_fused_convolution_relu_threshold_backward_12)
        /*002c*/ 	.word	0x00000000
.L_7:


//--------------------- .nv.info.triton_poi_fused_convolution_relu_threshold_backward_12 --------------------------
	.section	.nv.info.triton_poi_fused_convolution_relu_threshold_backward_12,"",@"SHT_CUDA_INFO"
	.sectionflags	@""
	.align	4


	//----- nvinfo : EIATTR_CUDA_API_VERSION
	.align		4
        /*0000*/ 	.byte	0x04, 0x37
        /*0002*/ 	.short	(.L_9 - .L_8)
.L_8:
        /*0004*/ 	.word	0x0000007c


	//----- nvinfo : EIATTR_KPARAM_INFO
	.align		4
.L_9:
        /*0008*/ 	.byte	0x04, 0x17
        /*000a*/ 	.short	(.L_11 - .L_10)
.L_10:
        /*000c*/ 	.word	0x00000000
        /*0010*/ 	.short	0x0003
        /*0012*/ 	.short	0x0018
        /*0014*/ 	.byte	0x00, 0xf0, 0x11, 0x00


	//----- nvinfo : EIATTR_KPARAM_INFO
	.align		4
.L_11:
        /*0018*/ 	.byte	0x04, 0x17
        /*001a*/ 	.short	(.L_13 - .L_12)
.L_12:
        /*001c*/ 	.word	0x00000000
        /*0020*/ 	.short	0x0002
        /*0022*/ 	.short	0x0010
        /*0024*/ 	.byte	0x00, 0xf4, 0x21, 0x00


	//----- nvinfo : EIATTR_KPARAM_INFO
	.align		4
.L_13:
        /*0028*/ 	.byte	0x04, 0x17
        /*002a*/ 	.short	(.L_15 - .L_14)
.L_14:
        /*002c*/ 	.word	0x00000000
        /*0030*/ 	.short	0x0001
        /*0032*/ 	.short	0x0008
        /*0034*/ 	.byte	0x00, 0xf4, 0x21, 0x00


	//----- nvinfo : EIATTR_KPARAM_INFO
	.align		4
.L_15:
        /*0038*/ 	.byte	0x04, 0x17
        /*003a*/ 	.short	(.L_17 - .L_16)
.L_16:
        /*003c*/ 	.word	0x00000000
        /*0040*/ 	.short	0x0000
        /*0042*/ 	.short	0x0000
        /*0044*/ 	.byte	0x00, 0xf4, 0x21, 0x00


	//----- nvinfo : EIATTR_SPARSE_MMA_MASK
	.align		4
.L_17:
        /*0048*/ 	.byte	0x03, 0x50
        /*004a*/ 	.short	0x0000


	//----- nvinfo : EIATTR_MAXREG_COUNT
	.align		4
        /*004c*/ 	.byte	0x03, 0x1b
        /*004e*/ 	.short	0x00ff


	//----- nvinfo : EIATTR_EXIT_INSTR_OFFSETS
	.align		4
        /*0050*/ 	.byte	0x04, 0x1c
        /*0052*/ 	.short	(.L_19 - .L_18)


	//   ....[0]....
.L_18:
        /*0054*/ 	.word	0x00000230


	//   ....[1]....
        /*0058*/ 	.word	0x00000250


	//----- nvinfo : EIATTR_REQNTID
	.align		4
.L_19:
        /*005c*/ 	.byte	0x04, 0x10
        /*005e*/ 	.short	(.L_21 - .L_20)
.L_20:
        /*0060*/ 	.word	0x00000100
        /*0064*/ 	.word	0x00000001
        /*0068*/ 	.word	0x00000001


	//----- nvinfo : EIATTR_CBANK_PARAM_SIZE
	.align		4
.L_21:
        /*006c*/ 	.byte	0x03, 0x19
        /*006e*/ 	.short	0x001c


	//----- nvinfo : EIATTR_PARAM_CBANK
	.align		4
        /*0070*/ 	.byte	0x04, 0x0a
        /*0072*/ 	.short	(.L_23 - .L_22)
	.align		4
.L_22:
        /*0074*/ 	.word	index@(.nv.constant0.triton_poi_fused_convolution_relu_threshold_backward_12)
        /*0078*/ 	.short	0x0210
        /*007a*/ 	.short	0x001c


	//----- nvinfo : EIATTR_SW_WAR
	.align		4
.L_23:
        /*007c*/ 	.byte	0x04, 0x36
        /*007e*/ 	.short	(.L_25 - .L_24)
.L_24:
        /*0080*/ 	.word	0x00000008
.L_25:


//--------------------- .nv.callgraph             --------------------------
	.section	.nv.callgraph,"",@"SHT_CUDA_CALLGRAPH"
	.align	4
	.sectionentsize	8
	.align		4
        /*0000*/ 	.word	0x00000000
	.align		4
        /*0004*/ 	.word	0xffffffff
	.align		4
        /*0008*/ 	.word	0x00000000
	.align		4
        /*000c*/ 	.word	0xfffffffe
	.align		4
        /*0010*/ 	.word	0x00000000
	.align		4
        /*0014*/ 	.word	0xfffffffd
	.align		4
        /*0018*/ 	.word	0x00000000
	.align		4
        /*001c*/ 	.word	0xfffffffc


//--------------------- .text.triton_poi_fused_convolution_relu_threshold_backward_12 --------------------------
	.section	.text.triton_poi_fused_convolution_relu_threshold_backward_12,"ax",@progbits
	.align	128
        .global         triton_poi_fused_convolution_relu_threshold_backward_12
        .type           triton_poi_fused_convolution_relu_threshold_backward_12,@function
        .size           triton_poi_fused_convolution_relu_threshold_backward_12,(.L_x_1 - triton_poi_fused_convolution_relu_threshold_backward_12)
        .other          triton_poi_fused_convolution_relu_threshold_backward_12,@"STO_CUDA_ENTRY STV_DEFAULT"
triton_poi_fused_convolution_relu_threshold_backward_12:
.text.triton_poi_fused_convolution_relu_threshold_backward_12:
[----:B------:R-:W0:Y:S02]  /*0000*/  LDC R1, c[0x0][0x28] ;  /* 0x00000a00ff017b82 */ /* 0x000e240000000800 */
[----:B------:R-:W1:Y:S01]  /*0010*/  S2R R0, SR_TID.X ;  /* 0x0000000000007919 */ /* 0x000e620000002100 */
[----:B------:R-:W2:Y:S01]  /*0020*/  LDC.64 R4, c[0x0][0x218] ;  /* 0x00008600ff047b82 */ /* 0x000ea20000000a00 */
[----:B------:R-:W-:Y:S01]  /*0030*/  CS2R R10, SRZ ;  /* 0x00000000000a7805 */ /* 0x000fe2000001ff00 */
[----:B------:R-:W-:Y:S01]  /*0040*/  ULDC.64 UR4, c[0x0][0x208] ;  /* 0x0000820000047ab9 */ /* 0x000fe20000000a00 */
[----:B------:R-:W3:Y:S01]  /*0050*/  S2R R7, SR_CTAID.X ;  /* 0x0000000000077919 */ /* 0x000ee20000002500 */
[----:B------:R-:W-:-:S04]  /*0060*/  ULDC.64 UR6, c[0x0][0x220] ;  /* 0x0000880000067ab9 */ /* 0x000fc80000000a00 */
[----:B------:R-:W4:Y:S01]  /*0070*/  LDC.64 R2, c[0x0][0x210] ;  /* 0x00008400ff027b82 */ /* 0x000f220000000a00 */
[----:B-1----:R-:W-:Y:S01]  /*0080*/  IMAD.SHL.U32 R0, R0, 0x2, RZ ;  /* 0x0000000200007824 */ /* 0x002fe200078e00ff */
[----:B---3--:R-:W-:-:S04]  /*0090*/  SHF.R.S32.HI R6, RZ, 0x16, R7 ;  /* 0x00000016ff067819 */ /* 0x008fc80000011407 */
[----:B------:R-:W-:-:S05]  /*00a0*/  LOP3.LUT R0, R0, 0x1fe, RZ, 0xc0, !PT ;  /* 0x000001fe00007812 */ /* 0x000fca00078ec0ff */
[----:B------:R-:W-:Y:S01]  /*00b0*/  IMAD R7, R7, 0x200, R0 ;  /* 0x0000020007077824 */ /* 0x000fe200078e0200 */
[----:B------:R-:W-:-:S03]  /*00c0*/  SGXT R0, R6, 0x1 ;  /* 0x000000010600781a */ /* 0x000fc60000000200 */
[C---:B----4-:R-:W-:Y:S01]  /*00d0*/  IMAD.WIDE R2, R7.reuse, 0x4, R2 ;  /* 0x0000000407027825 */ /* 0x050fe200078e0202 */
[----:B------:R-:W-:Y:S02]  /*00e0*/  LEA.HI R0, R0, R7, RZ, 0x7 ;  /* 0x0000000700007211 */ /* 0x000fe400078f38ff */
[----:B------:R-:W-:Y:S02]  /*00f0*/  ISETP.GE.AND P0, PT, R7, 0x1e0800, PT ;  /* 0x001e08000700780c */ /* 0x000fe40003f06270 */
[----:B------:R-:W-:-:S05]  /*0100*/  LOP3.LUT R0, R0, 0xffffff80, RZ, 0xc0, !PT ;  /* 0xffffff8000007812 */ /* 0x000fca00078ec0ff */
[----:B------:R-:W-:-:S04]  /*0110*/  IMAD.IADD R9, R7, 0x1, -R0 ;  /* 0x0000000107097824 */ /* 0x000fc800078e0a00 */
[----:B--2---:R-:W-:Y:S01]  /*0120*/  IMAD.WIDE R4, R9, 0x4, R4 ;  /* 0x0000000409047825 */ /* 0x004fe200078e0204 */
[----:B------:R-:W-:-:S04]  /*0130*/  CS2R R8, SRZ ;  /* 0x0000000000087805 */ /* 0x000fc8000001ff00 */
[----:B------:R-:W2:Y:S04]  /*0140*/  @!P0 LDG.E.EL.64 R10, desc[UR4][R4.64] ;  /* 0x00000004040a8981 */ /* 0x000ea8000c2e1b00 */
[----:B------:R1:W2:Y:S02]  /*0150*/  @!P0 LDG.E.64 R8, desc[UR4][R2.64] ;  /* 0x0000000402088981 */ /* 0x0002a4000c1e1b00 */
[----:B-1----:R-:W-:-:S04]  /*0160*/  IADD3 R2, P3, R7, UR6, RZ ;  /* 0x0000000607027c10 */ /* 0x002fc8000ff7e0ff */
[----:B------:R-:W-:Y:S02]  /*0170*/  LEA.HI.X.SX32 R3, R7, UR7, 0x1, P3 ;  /* 0x0000000707037c11 */ /* 0x000fe400098f0eff */
[----:B--2---:R-:W-:Y:S01]  /*0180*/  FSETP.GEU.AND P2, PT, R8, -R10, PT ;  /* 0x8000000a0800720b */ /* 0x004fe20003f4e000 */
[----:B------:R-:W-:Y:S01]  /*0190*/  FADD R8, R10, R8 ;  /* 0x000000080a087221 */ /* 0x000fe20000000000 */
[----:B------:R-:W-:Y:S01]  /*01a0*/  FADD R0, R11, R9 ;  /* 0x000000090b007221 */ /* 0x000fe20000000000 */
[----:B------:R-:W-:-:S03]  /*01b0*/  FSETP.GEU.AND P1, PT, R9, -R11, PT ;  /* 0x8000000b0900720b */ /* 0x000fc60003f2e000 */
[----:B------:R-:W-:Y:S02]  /*01c0*/  FSEL R8, R8, RZ, P2 ;  /* 0x000000ff08087208 */ /* 0x000fe40001000000 */
[----:B------:R-:W-:Y:S02]  /*01d0*/  FSEL R0, R0, RZ, P1 ;  /* 0x000000ff00007208 */ /* 0x000fe40000800000 */
[----:B------:R-:W-:Y:S02]  /*01e0*/  FSETP.GTU.AND P2, PT, R8, RZ, PT ;  /* 0x000000ff0800720b */ /* 0x000fe40003f4c000 */
[----:B------:R-:W-:Y:S02]  /*01f0*/  FSETP.GTU.AND P1, PT, R0, RZ, PT ;  /* 0x000000ff0000720b */ /* 0x000fe40003f2c000 */
[----:B------:R-:W-:Y:S02]  /*0200*/  SEL R0, RZ, 0x1, P2 ;  /* 0x00000001ff007807 */ /* 0x000fe40001000000 */
[----:B------:R-:W-:-:S05]  /*0210*/  SEL R5, RZ, 0x100, P1 ;  /* 0x00000100ff057807 */ /* 0x000fca0000800000 */
[----:B------:R-:W-:Y:S01]  /*0220*/  IMAD.IADD R5, R0, 0x1, R5 ;  /* 0x0000000100057824 */ /* 0x000fe200078e0205 */
[----:B------:R-:W-:Y:S06]  /*0230*/  @P0 EXIT ;  /* 0x000000000000094d */ /* 0x000fec0003800000 */
[----:B------:R-:W-:Y:S01]  /*0240*/  STG.E.U16 desc[UR4][R2.64], R5 ;  /* 0x0000000502007986 */ /* 0x000fe2000c101504 */
[----:B------:R-:W-:Y:S05]  /*0250*/  EXIT ;  /* 0x000000000000794d */ /* 0x000fea0003800000 */
.L_x_0:
[----:B------:R-:W-:-:S00]  /*0260*/  BRA `(.L_x_0) ;  /* 0xfffffffc00fc7947 */ /* 0x000fc0000383ffff */
[----:B------:R-:W-:-:S00]  /*0270*/  NOP ;  /* 0x0000000000007918 */ /* 0x000fc00000000000 */
        /* <DEDUP_REMOVED lines=8> */
.L_x_1:


//--------------------- .nv.constant0.triton_poi_fused_convolution_relu_threshold_backward_12 --------------------------
	.section	.nv.constant0.triton_poi_fused_convolution_relu_threshold_backward_12,"a",@progbits
	.sectionflags	@""
	.align	4
.nv.constant0.triton_poi_fused_convolution_relu_threshold_backward_12:
	.zero		556
